//
// Generated by NVIDIA NVVM Compiler
//
// Compiler Build ID: CL-36424714
// Cuda compilation tools, release 13.0, V13.0.88
// Based on NVVM 20.0.0
//

.version 9.0
.target sm_100
.address_size 64

	// .globl	_Z6kernelv
.extern .func __assertfail
(
	.param .b64 __assertfail_param_0,
	.param .b64 __assertfail_param_1,
	.param .b32 __assertfail_param_2,
	.param .b64 __assertfail_param_3,
	.param .b64 __assertfail_param_4
)
;
.global .align 1 .b8 __unnamed_1[14] = {118, 111, 105, 100, 32, 107, 101, 114, 110, 101, 108, 40, 41};
.global .align 1 .b8 $str[29] = {98, 108, 111, 99, 107, 68, 105, 109, 46, 120, 32, 42, 32, 103, 114, 105, 100, 68, 105, 109, 46, 120, 32, 60, 61, 32, 49, 48};
.global .align 1 .b8 $str$1[27] = {47, 116, 109, 112, 47, 115, 97, 115, 115, 95, 99, 117, 95, 52, 106, 54, 118, 48, 105, 122, 115, 47, 107, 46, 99, 117};

.visible .entry _Z6kernelv()
{
	.reg .pred 	%p<2>;
	.reg .b32 	%r<4>;
	.reg .b64 	%rd<7>;

	mov.u32 	%r1, %ntid.x;
	mov.u32 	%r2, %nctaid.x;
	mul.lo.s32 	%r3, %r1, %r2;
	setp.lt.u32 	%p1, %r3, 11;
	@%p1 bra 	$L__BB0_2;
	mov.u64 	%rd1, $str;
	cvta.global.u64 	%rd2, %rd1;
	mov.u64 	%rd3, $str$1;
	cvta.global.u64 	%rd4, %rd3;
	mov.u64 	%rd5, __unnamed_1;
	cvta.global.u64 	%rd6, %rd5;
	{ // callseq 0, 0
	.param .b64 param0;
	st.param.b64 	[param0], %rd2;
	.param .b64 param1;
	st.param.b64 	[param1], %rd4;
	.param .b32 param2;
	st.param.b32 	[param2], 11;
	.param .b64 param3;
	st.param.b64 	[param3], %rd6;
	.param .b64 param4;
	st.param.b64 	[param4], 1;
	call.uni 
	__assertfail, 
	(
	param0, 
	param1, 
	param2, 
	param3, 
	param4
	);
	} // callseq 0
$L__BB0_2:
	ret;

}


// ===== COMPILED SASS (sm_100) =====

	.target	sm_100

	.elftype	@"ET_EXEC"


//--------------------- .note.nv.tkinfo           --------------------------
	.section	.note.nv.tkinfo,"",@"SHT_NOTE"
	.sectionflags	@"SHF_NOTE_NV_TKINFO"
	.tkinfo
        /*0018*/ 	.word	0x00000002
        /*0030*/ 	.string	""
        /*0030*/ 	.string	"ptxas"
        /*0030*/ 	.string	"Cuda compilation tools, release 13.0, V13.0.88"
        /*0030*/ 	.string	"Build cuda_13.0.r13.0/compiler.36424714_0"
        /*0030*/ 	.string	"-arch sm_100 -m 64 "



//--------------------- .note.nv.cuinfo           --------------------------
	.section	.note.nv.cuinfo,"",@"SHT_NOTE"
	.sectionflags	@"SHF_NOTE_NV_CUINFO"
        /*0018*/ 	.short	0x0002
        /*001a*/ 	.short	0x0064
        /*001c*/ 	.short	0x0082
	.zero		2


//--------------------- .nv.info                  --------------------------
	.section	.nv.info,"",@"SHT_CUDA_INFO"
	.align	4


	//----- nvinfo : EIATTR_REGCOUNT
	.align		4
        /*0000*/ 	.byte	0x04, 0x2f
        /*0002*/ 	.short	(.L_4 - .L_3)
	.align		4
.L_3:
        /*0004*/ 	.word	index@(_Z6kernelv)
        /*0008*/ 	.word	0x00000018


	//----- nvinfo : EIATTR_FRAME_SIZE
	.align		4
.L_4:
        /*000c*/ 	.byte	0x04, 0x11
        /*000e*/ 	.short	(.L_6 - .L_5)
	.align		4
.L_5:
        /*0010*/ 	.word	index@(_Z6kernelv)
        /*0014*/ 	.word	0x00000000


	//----- nvinfo : EIATTR_MIN_STACK_SIZE
	.align		4
.L_6:
        /*0018*/ 	.byte	0x04, 0x12
        /*001a*/ 	.short	(.L_8 - .L_7)
	.align		4
.L_7:
        /*001c*/ 	.word	index@(_Z6kernelv)
        /*0020*/ 	.word	0x00000000
.L_8:


//--------------------- .nv.compat                --------------------------
	.section	.nv.compat,"",@"SHT_CUDA_COMPAT_INFO"
	.align	4
        /*0000*/ 	.byte	0x02, 0x09, 0x00, 0x00, 0x02, 0x02, 0x01, 0x00, 0x02, 0x05, 0x05, 0x00, 0x03, 0x07, 0x01, 0x01
        /*0010*/ 	.byte	0x02, 0x03, 0x00, 0x00, 0x02, 0x06, 0x01, 0x00, 0x04, 0x0b, 0x08, 0x00, 0x09, 0x00, 0x00, 0x00
        /*0020*/ 	.byte	0x00, 0x00, 0x00, 0x00


//--------------------- .nv.info._Z6kernelv       --------------------------
	.section	.nv.info._Z6kernelv,"",@"SHT_CUDA_INFO"
	.sectionflags	@""
	.align	4


	//----- nvinfo : EIATTR_CUDA_API_VERSION
	.align		4
        /*0000*/ 	.byte	0x04, 0x37
        /*0002*/ 	.short	(.L_10 - .L_9)
.L_9:
        /*0004*/ 	.word	0x00000082


	//----- nvinfo : EIATTR_SPARSE_MMA_MASK
	.align		4
.L_10:
        /*0008*/ 	.byte	0x03, 0x50
        /*000a*/ 	.short	0x0000


	//----- nvinfo : EIATTR_MAXREG_COUNT
	.align		4
        /*000c*/ 	.byte	0x03, 0x1b
        /*000e*/ 	.short	0x00ff


	//----- nvinfo : EIATTR_EXTERNS
	.align		4
        /*0010*/ 	.byte	0x04, 0x0f
        /*0012*/ 	.short	(.L_12 - .L_11)


	//   ....[0]....
	.align		4
.L_11:
        /*0014*/ 	.word	index@(__assertfail)


	//----- nvinfo : EIATTR_MERCURY_ISA_VERSION
	.align		4
.L_12:
        /*0018*/ 	.byte	0x03, 0x5f
        /*001a*/ 	.short	0x0101


	//----- nvinfo : EIATTR_VRC_CTA_INIT_COUNT
	.align		4
        /*001c*/ 	.byte	0x02, 0x4a
	.zero		1
	.zero		1


	//----- nvinfo : EIATTR_SYSCALL_OFFSETS
	.align		4
        /*0020*/ 	.byte	0x04, 0x46
        /*0022*/ 	.short	(.L_14 - .L_13)


	//   ....[0]....
.L_13:
        /*0024*/ 	.word	0x00000150


	//----- nvinfo : EIATTR_EXIT_INSTR_OFFSETS
	.align		4
.L_14:
        /*0028*/ 	.byte	0x04, 0x1c
        /*002a*/ 	.short	(.L_16 - .L_15)


	//   ....[0]....
.L_15:
        /*002c*/ 	.word	0x00000050


	//   ....[1]....
        /*0030*/ 	.word	0x00000160


	//----- nvinfo : EIATTR_SW_WAR
	.align		4
.L_16:
        /*0034*/ 	.byte	0x04, 0x36
        /*0036*/ 	.short	(.L_18 - .L_17)
.L_17:
        /*0038*/ 	.word	0x00000008
.L_18:


//--------------------- .nv.callgraph             --------------------------
	.section	.nv.callgraph,"",@"SHT_CUDA_CALLGRAPH"
	.align	4
	.sectionentsize	8
	.align		4
        /*0000*/ 	.word	0x00000000
	.align		4
        /*0004*/ 	.word	0xffffffff
	.align		4
        /*0008*/ 	.word	index@(_Z6kernelv)
	.align		4
        /*000c*/ 	.word	index@(__assertfail)
	.align		4
        /*0010*/ 	.word	0x00000000
	.align		4
        /*0014*/ 	.word	0xfffffffe
	.align		4
        /*0018*/ 	.word	0x00000000
	.align		4
        /*001c*/ 	.word	0xfffffffd
	.align		4
        /*0020*/ 	.word	0x00000000
	.align		4
        /*0024*/ 	.word	0xfffffffc


//--------------------- .nv.constant4             --------------------------
	.section	.nv.constant4,"a",@progbits
	.align	8
	.align		8
.nv.constant4:
        /*0000*/ 	.dword	__assertfail
	.align		8
        /*0008*/ 	.dword	__unnamed_1
	.align		8
        /*0010*/ 	.dword	$str
	.align		8
        /*0018*/ 	.dword	$str$1


//--------------------- .text._Z6kernelv          --------------------------
	.section	.text._Z6kernelv,"ax",@progbits
	.align	128
        .global         _Z6kernelv
        .type           _Z6kernelv,@function
        .size           _Z6kernelv,(.L_x_2 - _Z6kernelv)
        .other          _Z6kernelv,@"STO_CUDA_ENTRY STV_DEFAULT"
_Z6kernelv:
.text._Z6kernelv:
[----:B------:R-:W0:Y:S01]  /*0000*/  LDC R1, c[0x0][0x37c] ;  /* 0x0000df00ff017b82 */ /* 0x000e220000000800 */
[----:B------:R-:W1:Y:S07]  /*0010*/  LDCU UR4, c[0x0][0x360] ;  /* 0x00006c00ff0477ac */ /* 0x000e6e0008000800 */
[----:B------:R-:W1:Y:S02]  /*0020*/  LDC R0, c[0x0][0x370] ;  /* 0x0000dc00ff007b82 */ /* 0x000e640000000800 */
[----:B-1----:R-:W-:-:S05]  /*0030*/  IMAD R0, R0, UR4, RZ ;  /* 0x0000000400007c24 */ /* 0x002fca000f8e02ff */
[----:B------:R-:W-:-:S13]  /*0040*/  ISETP.GE.U32.AND P0, PT, R0, 0xb, PT ;  /* 0x0000000b0000780c */ /* 0x000fda0003f06070 */
[----:B0-----:R-:W-:Y:S05]  /*0050*/  @!P0 EXIT ;  /* 0x000000000000894d */ /* 0x001fea0003800000 */
[----:B------:R-:W-:Y:S01]  /*0060*/  MOV R0, 0x0 ;  /* 0x0000000000007802 */ /* 0x000fe20000000f00 */
[----:B------:R-:W0:Y:S01]  /*0070*/  LDCU.64 UR4, c[0x4][0x10] ;  /* 0x01000200ff0477ac */ /* 0x000e220008000a00 */
[----:B------:R-:W-:Y:S02]  /*0080*/  HFMA2 R12, -RZ, RZ, 0, 5.9604644775390625e-08 ;  /* 0x00000001ff0c7431 */ /* 0x000fe400000001ff */
[----:B------:R-:W-:Y:S01]  /*0090*/  IMAD.MOV.U32 R8, RZ, RZ, 0xb ;  /* 0x0000000bff087424 */ /* 0x000fe200078e00ff */
[----:B------:R1:W2:Y:S01]  /*00a0*/  LDC.64 R2, c[0x4][R0] ;  /* 0x0100000000027b82 */ /* 0x0002a20000000a00 */
[----:B------:R-:W3:Y:S01]  /*00b0*/  LDCU.64 UR6, c[0x4][0x18] ;  /* 0x01000300ff0677ac */ /* 0x000ee20008000a00 */
[----:B------:R-:W-:Y:S01]  /*00c0*/  IMAD.MOV.U32 R13, RZ, RZ, RZ ;  /* 0x000000ffff0d7224 */ /* 0x000fe200078e00ff */
[----:B------:R-:W4:Y:S01]  /*00d0*/  LDCU.64 UR8, c[0x4][0x8] ;  /* 0x01000100ff0877ac */ /* 0x000f220008000a00 */
[----:B0-----:R-:W-:Y:S01]  /*00e0*/  IMAD.U32 R4, RZ, RZ, UR4 ;  /* 0x00000004ff047e24 */ /* 0x001fe2000f8e00ff */
[----:B------:R-:W-:Y:S01]  /*00f0*/  MOV R5, UR5 ;  /* 0x0000000500057c02 */ /* 0x000fe20008000f00 */
[----:B---3--:R-:W-:Y:S01]  /*0100*/  IMAD.U32 R6, RZ, RZ, UR6 ;  /* 0x00000006ff067e24 */ /* 0x008fe2000f8e00ff */
[----:B------:R-:W-:Y:S01]  /*0110*/  MOV R7, UR7 ;  /* 0x0000000700077c02 */ /* 0x000fe20008000f00 */
[----:B----4-:R-:W-:Y:S01]  /*0120*/  IMAD.U32 R10, RZ, RZ, UR8 ;  /* 0x00000008ff0a7e24 */ /* 0x010fe2000f8e00ff */
[----:B-1----:R-:W-:-:S07]  /*0130*/  MOV R11, UR9 ;  /* 0x00000009000b7c02 */ /* 0x002fce0008000f00 */
[----:B------:R-:W-:-:S07]  /*0140*/  LEPC R20, `(.L_x_0) ;  /* 0x000000001014794e */ /* 0x000fce0000000000 */
[----:B--2---:R-:W-:Y:S05]  /*0150*/  CALL.ABS.NOINC R2 ;  /* 0x0000000002007343 */ /* 0x004fea0003c00000 */
.L_x_0:
[----:B------:R-:W-:Y:S05]  /*0160*/  EXIT ;  /* 0x000000000000794d */ /* 0x000fea0003800000 */
.L_x_1:
[----:B------:R-:W-:-:S00]  /*0170*/  BRA `(.L_x_1) ;  /* 0xfffffffc00fc7947 */ /* 0x000fc0000383ffff */
[----:B------:R-:W-:-:S00]  /*0180*/  NOP ;  /* 0x0000000000007918 */ /* 0x000fc00000000000 */
[----:B------:R-:W-:-:S00]  /*0190*/  NOP ;  /* 0x0000000000007918 */ /* 0x000fc00000000000 */
[----:B------:R-:W-:-:S00]  /*01a0*/  NOP ;  /* 0x0000000000007918 */ /* 0x000fc00000000000 */
[----:B------:R-:W-:-:S00]  /*01b0*/  NOP ;  /* 0x0000000000007918 */ /* 0x000fc00000000000 */
[----:B------:R-:W-:-:S00]  /*01c0*/  NOP ;  /* 0x0000000000007918 */ /* 0x000fc00000000000 */
[----:B------:R-:W-:-:S00]  /*01d0*/  NOP ;  /* 0x0000000000007918 */ /* 0x000fc00000000000 */
[----:B------:R-:W-:-:S00]  /*01e0*/  NOP ;  /* 0x0000000000007918 */ /* 0x000fc00000000000 */
[----:B------:R-:W-:-:S00]  /*01f0*/  NOP ;  /* 0x0000000000007918 */ /* 0x000fc00000000000 */
.L_x_2:


//--------------------- .nv.global.init           --------------------------
	.section	.nv.global.init,"aw",@progbits
.nv.global.init:
	.type		__unnamed_1,@object
	.size		__unnamed_1,($str$1 - __unnamed_1)
__unnamed_1:
        /*0000*/ 	.byte	0x76, 0x6f, 0x69, 0x64, 0x20, 0x6b, 0x65, 0x72, 0x6e, 0x65, 0x6c, 0x28, 0x29, 0x00
	.type		$str$1,@object
	.size		$str$1,($str - $str$1)
$str$1:
        /*000e*/ 	.byte	0x2f, 0x74, 0x6d, 0x70, 0x2f, 0x73, 0x61, 0x73, 0x73, 0x5f, 0x63, 0x75, 0x5f, 0x34, 0x6a, 0x36
        /*001e*/ 	.byte	0x76, 0x30, 0x69, 0x7a, 0x73, 0x2f, 0x6b, 0x2e, 0x63, 0x75, 0x00
	.type		$str,@object
	.size		$str,(.L_1 - $str)
$str:
        /*0029*/ 	.byte	0x62, 0x6c, 0x6f, 0x63, 0x6b, 0x44, 0x69, 0x6d, 0x2e, 0x78, 0x20, 0x2a, 0x20, 0x67, 0x72, 0x69
        /*0039*/ 	.byte	0x64, 0x44, 0x69, 0x6d, 0x2e, 0x78, 0x20, 0x3c, 0x3d, 0x20, 0x31, 0x30, 0x00
.L_1:


//--------------------- .nv.shared.reserved.0     --------------------------
	.section	.nv.shared.reserved.0,"aw",@nobits
	.weak		__nv_reservedSMEM_offset_0_alias
	.size		__nv_reservedSMEM_offset_0_alias, 0, 64
	.other		__nv_reservedSMEM_offset_0_alias,@"STO_CUDA_RESERVED_SHARED STV_DEFAULT"
__nv_reservedSMEM_offset_0_alias:
	.zero		0
	.zero		64


//--------------------- .nv.constant0._Z6kernelv  --------------------------
	.section	.nv.constant0._Z6kernelv,"a",@progbits
	.sectionflags	@""
	.align	4
.nv.constant0._Z6kernelv:
	.zero		896


//--------------------- SYMBOLS --------------------------

	.type		.nv.reservedSmem.offset0,@object
	.size		.nv.reservedSmem.offset0,0x4
	.type		__assertfail,@function
